	.headerflags	@"EF_CUDA_TEXMODE_UNIFIED EF_CUDA_64BIT_ADDRESS EF_CUDA_ACCELERATORS EF_CUDA_SM90 EF_CUDA_VIRTUAL_SM(EF_CUDA_SM90)"
	.elftype	@"ET_EXEC"


//--------------------- .nv.info                  --------------------------
	.section	.nv.info,"",@"SHT_CUDA_INFO"
	.align	4


	//----- nvinfo : EIATTR_REGCOUNT
	.align		4
        /*0000*/ 	.byte	0x04, 0x2f
        /*0002*/ 	.short	(.L_3 - .L_2)
	.align		4
.L_2:
        /*0004*/ 	.word	index@(triton_poi_fused__native_batch_norm_legit_no_training_relu_29)
        /*0008*/ 	.word	0x00000030


	//----- nvinfo : EIATTR_MIN_STACK_SIZE
	.align		4
.L_3:
        /*000c*/ 	.byte	0x04, 0x12
        /*000e*/ 	.short	(.L_5 - .L_4)
	.align		4
.L_4:
        /*0010*/ 	.word	index@(triton_poi_fused__native_batch_norm_legit_no_training_relu_29)
        /*0014*/ 	.word	0x00000000


	//----- nvinfo : EIATTR_FRAME_SIZE
	.align		4
.L_5:
        /*0018*/ 	.byte	0x04, 0x11
        /*001a*/ 	.short	(.L_7 - .L_6)
	.align		4
.L_6:
        /*001c*/ 	.word	index@(triton_poi_fused__native_batch_norm_legit_no_training_relu_29)
        /*0020*/ 	.word	0x00000000


	//----- nvinfo : EIATTR_MIN_STACK_SIZE
	.align		4
.L_7:
        /*0024*/ 	.byte	0x04, 0x12
        /*0026*/ 	.short	(.L_9 - .L_8)
	.align		4
.L_8:
        /*0028*/ 	.word	index@(triton_poi_fused__native_batch_norm_legit_no_training_relu_29)
        /*002c*/ 	.word	0x00000000
.L_9:


//--------------------- .nv.info.triton_poi_fused__native_batch_norm_legit_no_training_relu_29 --------------------------
	.section	.nv.info.triton_poi_fused__native_batch_norm_legit_no_training_relu_29,"",@"SHT_CUDA_INFO"
	.sectionflags	@""
	.align	4


	//----- nvinfo : EIATTR_CUDA_API_VERSION
	.align		4
        /*0000*/ 	.byte	0x04, 0x37
        /*0002*/ 	.short	(.L_11 - .L_10)
.L_10:
        /*0004*/ 	.word	0x0000007c


	//----- nvinfo : EIATTR_KPARAM_INFO
	.align		4
.L_11:
        /*0008*/ 	.byte	0x04, 0x17
        /*000a*/ 	.short	(.L_13 - .L_12)
.L_12:
        /*000c*/ 	.word	0x00000000
        /*0010*/ 	.short	0x0006
        /*0012*/ 	.short	0x0030
        /*0014*/ 	.byte	0x00, 0xf0, 0x11, 0x00


	//----- nvinfo : EIATTR_KPARAM_INFO
	.align		4
.L_13:
        /*0018*/ 	.byte	0x04, 0x17
        /*001a*/ 	.short	(.L_15 - .L_14)
.L_14:
        /*001c*/ 	.word	0x00000000
        /*0020*/ 	.short	0x0005
        /*0022*/ 	.short	0x0028
        /*0024*/ 	.byte	0x00, 0xf4, 0x21, 0x00


	//----- nvinfo : EIATTR_KPARAM_INFO
	.align		4
.L_15:
        /*0028*/ 	.byte	0x04, 0x17
        /*002a*/ 	.short	(.L_17 - .L_16)
.L_16:
        /*002c*/ 	.word	0x00000000
        /*0030*/ 	.short	0x0004
        /*0032*/ 	.short	0x0020
        /*0034*/ 	.byte	0x00, 0xf4, 0x21, 0x00


	//----- nvinfo : EIATTR_KPARAM_INFO
	.align		4
.L_17:
        /*0038*/ 	.byte	0x04, 0x17
        /*003a*/ 	.short	(.L_19 - .L_18)
.L_18:
        /*003c*/ 	.word	0x00000000
        /*0040*/ 	.short	0x0003
        /*0042*/ 	.short	0x0018
        /*0044*/ 	.byte	0x00, 0xf4, 0x21, 0x00


	//----- nvinfo : EIATTR_KPARAM_INFO
	.align		4
.L_19:
        /*0048*/ 	.byte	0x04, 0x17
        /*004a*/ 	.short	(.L_21 - .L_20)
.L_20:
        /*004c*/ 	.word	0x00000000
        /*0050*/ 	.short	0x0002
        /*0052*/ 	.short	0x0010
        /*0054*/ 	.byte	0x00, 0xf4, 0x21, 0x00


	//----- nvinfo : EIATTR_KPARAM_INFO
	.align		4
.L_21:
        /*0058*/ 	.byte	0x04, 0x17
        /*005a*/ 	.short	(.L_23 - .L_22)
.L_22:
        /*005c*/ 	.word	0x00000000
        /*0060*/ 	.short	0x0001
        /*0062*/ 	.short	0x0008
        /*0064*/ 	.byte	0x00, 0xf4, 0x21, 0x00


	//----- nvinfo : EIATTR_KPARAM_INFO
	.align		4
.L_23:
        /*0068*/ 	.byte	0x04, 0x17
        /*006a*/ 	.short	(.L_25 - .L_24)
.L_24:
        /*006c*/ 	.word	0x00000000
        /*0070*/ 	.short	0x0000
        /*0072*/ 	.short	0x0000
        /*0074*/ 	.byte	0x00, 0xf4, 0x21, 0x00


	//----- nvinfo : EIATTR_SPARSE_MMA_MASK
	.align		4
.L_25:
        /*0078*/ 	.byte	0x03, 0x50
        /*007a*/ 	.short	0x0000


	//----- nvinfo : EIATTR_MAXREG_COUNT
	.align		4
        /*007c*/ 	.byte	0x03, 0x1b
        /*007e*/ 	.short	0x00ff


	//----- nvinfo : EIATTR_EXIT_INSTR_OFFSETS
	.align		4
        /*0080*/ 	.byte	0x04, 0x1c
        /*0082*/ 	.short	(.L_27 - .L_26)


	//   ....[0]....
.L_26:
        /*0084*/ 	.word	0x00000db0


	//   ....[1]....
        /*0088*/ 	.word	0x00000dd0


	//----- nvinfo : EIATTR_REQNTID
	.align		4
.L_27:
        /*008c*/ 	.byte	0x04, 0x10
        /*008e*/ 	.short	(.L_29 - .L_28)
.L_28:
        /*0090*/ 	.word	0x00000080
        /*0094*/ 	.word	0x00000001
        /*0098*/ 	.word	0x00000001


	//----- nvinfo : EIATTR_CBANK_PARAM_SIZE
	.align		4
.L_29:
        /*009c*/ 	.byte	0x03, 0x19
        /*009e*/ 	.short	0x0034


	//----- nvinfo : EIATTR_PARAM_CBANK
	.align		4
        /*00a0*/ 	.byte	0x04, 0x0a
        /*00a2*/ 	.short	(.L_31 - .L_30)
	.align		4
.L_30:
        /*00a4*/ 	.word	index@(.nv.constant0.triton_poi_fused__native_batch_norm_legit_no_training_relu_29)
        /*00a8*/ 	.short	0x0210
        /*00aa*/ 	.short	0x0034


	//----- nvinfo : EIATTR_SW_WAR
	.align		4
.L_31:
        /*00ac*/ 	.byte	0x04, 0x36
        /*00ae*/ 	.short	(.L_33 - .L_32)
.L_32:
        /*00b0*/ 	.word	0x00000008
.L_33:


//--------------------- .nv.callgraph             --------------------------
	.section	.nv.callgraph,"",@"SHT_CUDA_CALLGRAPH"
	.align	4
	.sectionentsize	8
	.align		4
        /*0000*/ 	.word	0x00000000
	.align		4
        /*0004*/ 	.word	0xffffffff
	.align		4
        /*0008*/ 	.word	0x00000000
	.align		4
        /*000c*/ 	.word	0xfffffffe
	.align		4
        /*0010*/ 	.word	0x00000000
	.align		4
        /*0014*/ 	.word	0xfffffffd
	.align		4
        /*0018*/ 	.word	0x00000000
	.align		4
        /*001c*/ 	.word	0xfffffffc


//--------------------- .nv.constant4             --------------------------
	.section	.nv.constant4,"a",@progbits
	.align	8
	.align		8
.nv.constant4:
        /*0000*/ 	.dword	_$_str
	.align		8
        /*0008*/ 	.dword	_$_str_$_2


//--------------------- .text.triton_poi_fused__native_batch_norm_legit_no_training_relu_29 --------------------------
	.section	.text.triton_poi_fused__native_batch_norm_legit_no_training_relu_29,"ax",@progbits
	.align	128
        .global         triton_poi_fused__native_batch_norm_legit_no_training_relu_29
        .type           triton_poi_fused__native_batch_norm_legit_no_training_relu_29,@function
        .size           triton_poi_fused__native_batch_norm_legit_no_training_relu_29,(.L_x_1 - triton_poi_fused__native_batch_norm_legit_no_training_relu_29)
        .other          triton_poi_fused__native_batch_norm_legit_no_training_relu_29,@"STO_CUDA_ENTRY STV_DEFAULT"
triton_poi_fused__native_batch_norm_legit_no_training_relu_29:
.text.triton_poi_fused__native_batch_norm_legit_no_training_relu_29:
[----:B------:R-:W0:Y:S01]  /*0000*/  LDC R1, c[0x0][0x28] ;  /* 0x00000a00ff017b82 */ /* 0x000e220000000800 */
[----:B------:R-:W1:Y:S01]  /*0010*/  S2R R0, SR_TID.X ;  /* 0x0000000000007919 */ /* 0x000e620000002100 */
[----:B------:R-:W-:Y:S01]  /*0020*/  MOV R42, RZ ;  /* 0x000000ff002a7202 */ /* 0x000fe20000000f00 */
[----:B------:R-:W2:Y:S01]  /*0030*/  S2R R3, SR_CTAID.X ;  /* 0x0000000000037919 */ /* 0x000ea20000002500 */
[----:B------:R-:W-:Y:S01]  /*0040*/  HFMA2.MMA R38, -RZ, RZ, 0, 0 ;  /* 0x00000000ff267435 */ /* 0x000fe200000001ff */
[----:B------:R-:W-:Y:S01]  /*0050*/  ULDC.64 UR4, c[0x0][0x208] ;  /* 0x0000820000047ab9 */ /* 0x000fe20000000a00 */
[----:B------:R-:W-:Y:S02]  /*0060*/  CS2R R36, SRZ ;  /* 0x0000000000247805 */ /* 0x000fe4000001ff00 */
[----:B------:R-:W-:Y:S02]  /*0070*/  CS2R R24, SRZ ;  /* 0x0000000000187805 */ /* 0x000fe4000001ff00 */
[----:B------:R-:W-:-:S02]  /*0080*/  CS2R R34, SRZ ;  /* 0x0000000000227805 */ /* 0x000fc4000001ff00 */
[----:B------:R-:W-:Y:S01]  /*0090*/  CS2R R32, SRZ ;  /* 0x0000000000207805 */ /* 0x000fe2000001ff00 */
[----:B------:R-:W3:Y:S08]  /*00a0*/  LDC.64 R30, c[0x0][0x218] ;  /* 0x00008600ff1e7b82 */ /* 0x000ef00000000a00 */
[----:B------:R-:W4:Y:S08]  /*00b0*/  LDC.64 R28, c[0x0][0x228] ;  /* 0x00008a00ff1c7b82 */ /* 0x000f300000000a00 */
[----:B------:R-:W5:Y:S01]  /*00c0*/  LDC.64 R16, c[0x0][0x230] ;  /* 0x00008c00ff107b82 */ /* 0x000f620000000a00 */
[----:B-1----:R-:W-:-:S07]  /*00d0*/  SHF.L.U32 R0, R0, 0x2, RZ ;  /* 0x0000000200007819 */ /* 0x002fce00000006ff */
[----:B------:R-:W1:Y:S01]  /*00e0*/  LDC.64 R26, c[0x0][0x210] ;  /* 0x00008400ff1a7b82 */ /* 0x000e620000000a00 */
[----:B------:R-:W-:-:S04]  /*00f0*/  LOP3.LUT R0, R0, 0x1fc, RZ, 0xc0, !PT ;  /* 0x000001fc00007812 */ /* 0x000fc800078ec0ff */
[----:B--2---:R-:W-:-:S03]  /*0100*/  LEA R0, R3, R0, 0xa ;  /* 0x0000000003007211 */ /* 0x004fc600078e50ff */
[----:B------:R-:W2:Y:S01]  /*0110*/  LDC.64 R2, c[0x0][0x220] ;  /* 0x00008800ff027b82 */ /* 0x000ea20000000a00 */
[C---:B------:R-:W-:Y:S01]  /*0120*/  ISETP.GE.AND P1, PT, R0.reuse, 0x55c00, PT ;  /* 0x00055c000000780c */ /* 0x040fe20003f26270 */
[----:B------:R-:W-:-:S05]  /*0130*/  IMAD.HI R4, R0, 0x5397829d, RZ ;  /* 0x5397829d00047827 */ /* 0x000fca00078e02ff */
[----:B------:R-:W-:-:S04]  /*0140*/  SHF.R.U32.HI R5, RZ, 0x1f, R4 ;  /* 0x0000001fff057819 */ /* 0x000fc80000011604 */
[----:B------:R-:W-:Y:S01]  /*0150*/  LEA.HI.SX32 R5, R4, R5, 0x1a ;  /* 0x0000000504057211 */ /* 0x000fe200078fd2ff */
[----:B------:R-:W-:-:S10]  /*0160*/  HFMA2.MMA R4, -RZ, RZ, 0, 0 ;  /* 0x00000000ff047435 */ /* 0x000fd400000001ff */
[----:B------:R-:W-:-:S05]  /*0170*/  IMAD.HI R4, R5, -0x6db6db6d, R4 ;  /* 0x9249249305047827 */ /* 0x000fca00078e0204 */
[----:B------:R-:W-:-:S04]  /*0180*/  SHF.R.U32.HI R7, RZ, 0x1f, R4 ;  /* 0x0000001fff077819 */ /* 0x000fc80000011604 */
[----:B------:R-:W-:-:S05]  /*0190*/  LEA.HI.SX32 R7, R4, R7, 0x18 ;  /* 0x0000000704077211 */ /* 0x000fca00078fc2ff */
[----:B------:R-:W-:-:S04]  /*01a0*/  IMAD R41, R7, -0x1c0, R5 ;  /* 0xfffffe4007297824 */ /* 0x000fc800078e0205 */
[----:B--2---:R-:W-:-:S05]  /*01b0*/  IMAD.WIDE R4, R41, 0x4, R2 ;  /* 0x0000000429047825 */ /* 0x004fca00078e0202 */
[----:B------:R-:W2:Y:S04]  /*01c0*/  @!P1 LDG.E.EL R42, desc[UR4][R4.64] ;  /* 0x00000004042a9981 */ /* 0x000ea8000c2e1900 */
[----:B------:R-:W2:Y:S01]  /*01d0*/  @!P1 LDG.E.EL R38, desc[UR4][R4.64] ;  /* 0x0000000404269981 */ /* 0x000ea2000c2e1900 */
[----:B------:R-:W-:-:S03]  /*01e0*/  IADD3 R8, R0, 0x200, RZ ;  /* 0x0000020000087810 */ /* 0x000fc60007ffe0ff */
[----:B------:R-:W2:Y:S02]  /*01f0*/  @!P1 LDG.E.EL R36, desc[UR4][R4.64] ;  /* 0x0000000404249981 */ /* 0x000ea4000c2e1900 */
[----:B------:R-:W-:Y:S02]  /*0200*/  IMAD.HI R6, R8, 0x5397829d, RZ ;  /* 0x5397829d08067827 */ /* 0x000fe400078e02ff */
[----:B------:R1:W2:Y:S03]  /*0210*/  @!P1 LDG.E.EL R25, desc[UR4][R4.64] ;  /* 0x0000000404199981 */ /* 0x0002a6000c2e1900 */
[----:B------:R-:W-:-:S04]  /*0220*/  SHF.R.U32.HI R7, RZ, 0x1f, R6 ;  /* 0x0000001fff077819 */ /* 0x000fc80000011606 */
[----:B------:R-:W-:Y:S02]  /*0230*/  LEA.HI.SX32 R7, R6, R7, 0x1a ;  /* 0x0000000706077211 */ /* 0x000fe400078fd2ff */
[----:B------:R-:W-:-:S05]  /*0240*/  MOV R6, RZ ;  /* 0x000000ff00067202 */ /* 0x000fca0000000f00 */
[----:B------:R-:W-:-:S05]  /*0250*/  IMAD.HI R6, R7, -0x6db6db6d, R6 ;  /* 0x9249249307067827 */ /* 0x000fca00078e0206 */
[----:B------:R-:W-:Y:S02]  /*0260*/  SHF.R.U32.HI R9, RZ, 0x1f, R6 ;  /* 0x0000001fff097819 */ /* 0x000fe40000011606 */
[----:B------:R-:W-:Y:S02]  /*0270*/  ISETP.GE.AND P0, PT, R8, 0x55c00, PT ;  /* 0x00055c000800780c */ /* 0x000fe40003f06270 */
[----:B------:R-:W-:-:S05]  /*0280*/  LEA.HI.SX32 R9, R6, R9, 0x18 ;  /* 0x0000000906097211 */ /* 0x000fca00078fc2ff */
[----:B------:R-:W-:-:S04]  /*0290*/  IMAD R39, R9, -0x1c0, R7 ;  /* 0xfffffe4009277824 */ /* 0x000fc800078e0207 */
[----:B------:R-:W-:-:S05]  /*02a0*/  IMAD.WIDE R2, R39, 0x4, R2 ;  /* 0x0000000427027825 */ /* 0x000fca00078e0202 */
[----:B------:R-:W2:Y:S04]  /*02b0*/  @!P0 LDG.E.EL R34, desc[UR4][R2.64] ;  /* 0x0000000402228981 */ /* 0x000ea8000c2e1900 */
[----:B------:R-:W2:Y:S04]  /*02c0*/  @!P0 LDG.E.EL R35, desc[UR4][R2.64] ;  /* 0x0000000402238981 */ /* 0x000ea8000c2e1900 */
[----:B------:R-:W2:Y:S04]  /*02d0*/  @!P0 LDG.E.EL R33, desc[UR4][R2.64] ;  /* 0x0000000402218981 */ /* 0x000ea8000c2e1900 */
[----:B------:R4:W2:Y:S01]  /*02e0*/  @!P0 LDG.E.EL R32, desc[UR4][R2.64] ;  /* 0x0000000402208981 */ /* 0x0008a2000c2e1900 */
[----:B-1----:R-:W-:Y:S01]  /*02f0*/  CS2R R4, SRZ ;  /* 0x0000000000047805 */ /* 0x002fe2000001ff00 */
[----:B---3--:R-:W-:Y:S01]  /*0300*/  IMAD.WIDE R10, R41, 0x4, R30 ;  /* 0x00000004290a7825 */ /* 0x008fe200078e021e */
[----:B------:R-:W-:-:S02]  /*0310*/  CS2R R8, SRZ ;  /* 0x0000000000087805 */ /* 0x000fc4000001ff00 */
[----:B------:R-:W-:Y:S02]  /*0320*/  CS2R R20, SRZ ;  /* 0x0000000000147805 */ /* 0x000fe4000001ff00 */
[----:B------:R-:W3:Y:S01]  /*0330*/  @!P1 LDG.E.EL R37, desc[UR4][R10.64] ;  /* 0x000000040a259981 */ /* 0x000ee2000c2e1900 */
[----:B0---4-:R-:W-:-:S03]  /*0340*/  CS2R R2, SRZ ;  /* 0x0000000000027805 */ /* 0x011fc6000001ff00 */
[----:B------:R-:W4:Y:S01]  /*0350*/  @!P1 LDG.E.EL R4, desc[UR4][R10.64] ;  /* 0x000000040a049981 */ /* 0x000f22000c2e1900 */
[----:B------:R-:W-:-:S03]  /*0360*/  IMAD.WIDE R18, R41, 0x4, R28 ;  /* 0x0000000429127825 */ /* 0x000fc600078e021c */
[----:B------:R-:W3:Y:S04]  /*0370*/  @!P1 LDG.E.EL R2, desc[UR4][R10.64] ;  /* 0x000000040a029981 */ /* 0x000ee8000c2e1900 */
[----:B------:R0:W3:Y:S01]  /*0380*/  @!P1 LDG.E.EL R3, desc[UR4][R10.64] ;  /* 0x000000040a039981 */ /* 0x0000e2000c2e1900 */
[----:B------:R-:W-:-:S03]  /*0390*/  CS2R R6, SRZ ;  /* 0x0000000000067805 */ /* 0x000fc6000001ff00 */
[----:B------:R-:W3:Y:S01]  /*03a0*/  @!P1 LDG.E.EL R9, desc[UR4][R18.64] ;  /* 0x0000000412099981 */ /* 0x000ee2000c2e1900 */
[----:B------:R-:W-:-:S03]  /*03b0*/  IMAD.WIDE R30, R39, 0x4, R30 ;  /* 0x00000004271e7825 */ /* 0x000fc600078e021e */
[----:B------:R-:W3:Y:S01]  /*03c0*/  @!P1 LDG.E.EL R20, desc[UR4][R18.64] ;  /* 0x0000000412149981 */ /* 0x000ee2000c2e1900 */
[----:B0-----:R-:W-:Y:S02]  /*03d0*/  CS2R R10, SRZ ;  /* 0x00000000000a7805 */ /* 0x001fe4000001ff00 */
[----:B------:R-:W-:Y:S01]  /*03e0*/  CS2R R22, SRZ ;  /* 0x0000000000167805 */ /* 0x000fe2000001ff00 */
[----:B------:R-:W-:Y:S01]  /*03f0*/  IMAD.WIDE R28, R39, 0x4, R28 ;  /* 0x00000004271c7825 */ /* 0x000fe200078e021c */
[----:B------:R-:W3:Y:S04]  /*0400*/  @!P0 LDG.E.EL R5, desc[UR4][R30.64] ;  /* 0x000000041e058981 */ /* 0x000ee8000c2e1900 */
[----:B------:R-:W3:Y:S04]  /*0410*/  @!P1 LDG.E.EL R10, desc[UR4][R18.64] ;  /* 0x00000004120a9981 */ /* 0x000ee8000c2e1900 */
[----:B------:R-:W3:Y:S04]  /*0420*/  @!P1 LDG.E.EL R11, desc[UR4][R18.64] ;  /* 0x00000004120b9981 */ /* 0x000ee8000c2e1900 */
[----:B------:R-:W3:Y:S04]  /*0430*/  @!P0 LDG.E.EL R6, desc[UR4][R30.64] ;  /* 0x000000041e068981 */ /* 0x000ee8000c2e1900 */
[----:B------:R-:W3:Y:S04]  /*0440*/  @!P0 LDG.E.EL R7, desc[UR4][R30.64] ;  /* 0x000000041e078981 */ /* 0x000ee8000c2e1900 */
[----:B------:R5:W3:Y:S04]  /*0450*/  @!P0 LDG.E.EL R8, desc[UR4][R30.64] ;  /* 0x000000041e088981 */ /* 0x000ae8000c2e1900 */
[----:B------:R-:W3:Y:S04]  /*0460*/  @!P0 LDG.E.EL R21, desc[UR4][R28.64] ;  /* 0x000000041c158981 */ /* 0x000ee8000c2e1900 */
[----:B------:R-:W3:Y:S01]  /*0470*/  @!P0 LDG.E.EL R22, desc[UR4][R28.64] ;  /* 0x000000041c168981 */ /* 0x000ee2000c2e1900 */
[----:B-----5:R-:W-:-:S03]  /*0480*/  IMAD.WIDE R30, R41, 0x4, R16 ;  /* 0x00000004291e7825 */ /* 0x020fc600078e0210 */
[----:B------:R-:W5:Y:S01]  /*0490*/  @!P0 LDG.E.EL R23, desc[UR4][R28.64] ;  /* 0x000000041c178981 */ /* 0x000f62000c2e1900 */
[----:B------:R-:W-:-:S03]  /*04a0*/  IMAD.WIDE R16, R39, 0x4, R16 ;  /* 0x0000000427107825 */ /* 0x000fc600078e0210 */
[----:B------:R0:W3:Y:S02]  /*04b0*/  @!P0 LDG.E.EL R24, desc[UR4][R28.64] ;  /* 0x000000041c188981 */ /* 0x0000e4000c2e1900 */
[----:B0-----:R-:W-:-:S06]  /*04c0*/  CS2R R28, SRZ ;  /* 0x00000000001c7805 */ /* 0x001fcc000001ff00 */
[----:B------:R-:W3:Y:S04]  /*04d0*/  @!P0 LDG.E.EL R28, desc[UR4][R16.64] ;  /* 0x00000004101c8981 */ /* 0x000ee8000c2e1900 */
[----:B------:R-:W3:Y:S01]  /*04e0*/  @!P0 LDG.E.EL R29, desc[UR4][R16.64] ;  /* 0x00000004101d8981 */ /* 0x000ee2000c2e1900 */
[----:B------:R-:W-:-:S06]  /*04f0*/  CS2R R40, SRZ ;  /* 0x0000000000287805 */ /* 0x000fcc000001ff00 */
[----:B------:R-:W3:Y:S04]  /*0500*/  @!P1 LDG.E.EL R40, desc[UR4][R30.64] ;  /* 0x000000041e289981 */ /* 0x000ee8000c2e1900 */
[----:B------:R-:W3:Y:S01]  /*0510*/  @!P1 LDG.E.EL R41, desc[UR4][R30.64] ;  /* 0x000000041e299981 */ /* 0x000ee2000c2e1900 */
[----:B------:R-:W-:Y:S02]  /*0520*/  CS2R R12, SRZ ;  /* 0x00000000000c7805 */ /* 0x000fe4000001ff00 */
[----:B------:R-:W-:Y:S01]  /*0530*/  CS2R R14, SRZ ;  /* 0x00000000000e7805 */ /* 0x000fe2000001ff00 */
[----:B------:R-:W-:-:S05]  /*0540*/  IMAD.WIDE R26, R0, 0x4, R26 ;  /* 0x00000004001a7825 */ /* 0x000fca00078e021a */
[----:B------:R-:W3:Y:S01]  /*0550*/  @!P1 LDG.E.128 R12, desc[UR4][R26.64] ;  /* 0x000000041a0c9981 */ /* 0x000ee2000c1e1d00 */
[----:B--2---:R-:W-:-:S04]  /*0560*/  FADD R44, R42, 0.0010000000474974513054 ;  /* 0x3a83126f2a2c7421 */ /* 0x004fc80000000000 */
[----:B------:R-:W0:Y:S01]  /*0570*/  MUFU.SQRT R18, R44 ;  /* 0x0000002c00127308 */ /* 0x000e220000002000 */
[----:B------:R-:W-:Y:S01]  /*0580*/  FADD R19, R38, 0.0010000000474974513054 ;  /* 0x3a83126f26137421 */ /* 0x000fe20000000000 */
[----:B------:R-:W-:Y:S01]  /*0590*/  CS2R R38, SRZ ;  /* 0x0000000000267805 */ /* 0x000fe2000001ff00 */
[----:B------:R-:W-:-:S05]  /*05a0*/  FADD R36, R36, 0.0010000000474974513054 ;  /* 0x3a83126f24247421 */ /* 0x000fca0000000000 */
[----:B------:R-:W1:Y:S01]  /*05b0*/  MUFU.SQRT R19, R19 ;  /* 0x0000001300137308 */ /* 0x000e620000002000 */
[----:B------:R-:W-:Y:S01]  /*05c0*/  FADD R25, R25, 0.0010000000474974513054 ;  /* 0x3a83126f19197421 */ /* 0x000fe20000000000 */
[----:B------:R-:W5:Y:S04]  /*05d0*/  @!P0 LDG.E.EL R38, desc[UR4][R16.64] ;  /* 0x0000000410268981 */ /* 0x000f68000c2e1900 */
[----:B------:R2:W5:Y:S01]  /*05e0*/  @!P0 LDG.E.EL R39, desc[UR4][R16.64] ;  /* 0x0000000410278981 */ /* 0x000562000c2e1900 */
[C---:B0-----:R-:W-:Y:S01]  /*05f0*/  FSETP.GT.AND P3, PT, R18.reuse, 8.50705917302346158658e+37, PT ;  /* 0x7e8000001200780b */ /* 0x041fe20003f64000 */
[----:B------:R0:W0:Y:S01]  /*0600*/  MUFU.SQRT R44, R25 ;  /* 0x00000019002c7308 */ /* 0x0000220000002000 */
[----:B------:R-:W-:Y:S01]  /*0610*/  FSETP.GEU.AND P6, PT, R18, 1.175494350822287508e-38, PT ;  /* 0x008000001200780b */ /* 0x000fe20003fce000 */
[----:B--2---:R-:W-:-:S06]  /*0620*/  HFMA2.MMA R16, -RZ, RZ, 1.625, 0 ;  /* 0x3e800000ff107435 */ /* 0x004fcc00000001ff */
[----:B------:R-:W2:Y:S01]  /*0630*/  MUFU.SQRT R36, R36 ;  /* 0x0000002400247308 */ /* 0x000ea20000002000 */
[----:B-1----:R-:W-:-:S03]  /*0640*/  FSETP.GT.AND P5, PT, R19, 8.50705917302346158658e+37, PT ;  /* 0x7e8000001300780b */ /* 0x002fc60003fa4000 */
[----:B------:R-:W-:Y:S01]  /*0650*/  @P3 FMUL R18, R18, 0.25 ;  /* 0x3e80000012123820 */ /* 0x000fe20000400000 */
[----:B------:R-:W-:Y:S02]  /*0660*/  FSETP.GEU.AND P2, PT, R19, 1.175494350822287508e-38, PT ;  /* 0x008000001300780b */ /* 0x000fe40003f4e000 */
[----:B0-----:R-:W-:Y:S01]  /*0670*/  FSEL R25, R16, 1, P3 ;  /* 0x3f80000010197808 */ /* 0x001fe20001800000 */
[----:B------:R-:W-:Y:S01]  /*0680*/  @!P6 FMUL R18, R18, 16777216 ;  /* 0x4b8000001212e820 */ /* 0x000fe20000400000 */
[----:B------:R-:W-:-:S03]  /*0690*/  FSETP.GT.AND P4, PT, R44, 8.50705917302346158658e+37, PT ;  /* 0x7e8000002c00780b */ /* 0x000fc60003f84000 */
[----:B------:R-:W-:Y:S01]  /*06a0*/  @!P6 FMUL R25, R25, 16777216 ;  /* 0x4b8000001919e820 */ /* 0x000fe20000400000 */
[----:B--2---:R-:W-:Y:S01]  /*06b0*/  FSETP.GT.AND P6, PT, R36, 8.50705917302346158658e+37, PT ;  /* 0x7e8000002400780b */ /* 0x004fe20003fc4000 */
[----:B------:R-:W-:Y:S01]  /*06c0*/  @P5 FMUL R19, R19, 0.25 ;  /* 0x3e80000013135820 */ /* 0x000fe20000400000 */
[----:B------:R-:W-:Y:S02]  /*06d0*/  FSEL R45, R16, 1, P5 ;  /* 0x3f800000102d7808 */ /* 0x000fe40002800000 */
[----:B------:R-:W-:Y:S02]  /*06e0*/  FSETP.GEU.AND P3, PT, R44, 1.175494350822287508e-38, PT ;  /* 0x008000002c00780b */ /* 0x000fe40003f6e000 */
[----:B------:R-:W-:Y:S02]  /*06f0*/  FSETP.GEU.AND P5, PT, R36, 1.175494350822287508e-38, PT ;  /* 0x008000002400780b */ /* 0x000fe40003fae000 */
[----:B------:R-:W-:Y:S01]  /*0700*/  CS2R R42, SRZ ;  /* 0x00000000002a7805 */ /* 0x000fe2000001ff00 */
[----:B------:R-:W-:Y:S01]  /*0710*/  @!P2 FMUL R19, R19, 16777216 ;  /* 0x4b8000001313a820 */ /* 0x000fe20000400000 */
[----:B------:R-:W0:Y:S01]  /*0720*/  MUFU.RCP R18, R18 ;  /* 0x0000001200127308 */ /* 0x000e220000001000 */
[----:B------:R-:W-:-:S03]  /*0730*/  @P4 FMUL R44, R44, 0.25 ;  /* 0x3e8000002c2c4820 */ /* 0x000fc60000400000 */
[----:B------:R-:W2:Y:S01]  /*0740*/  @!P1 LDG.E.EL R42, desc[UR4][R30.64] ;  /* 0x000000041e2a9981 */ /* 0x000ea2000c2e1900 */
[----:B------:R-:W-:-:S03]  /*0750*/  @P6 FMUL R36, R36, 0.25 ;  /* 0x3e80000024246820 */ /* 0x000fc60000400000 */
[----:B------:R1:W5:Y:S01]  /*0760*/  @!P1 LDG.E.EL R43, desc[UR4][R30.64] ;  /* 0x000000041e2b9981 */ /* 0x000362000c2e1900 */
[----:B------:R-:W-:Y:S01]  /*0770*/  FADD R34, R34, 0.0010000000474974513054 ;  /* 0x3a83126f22227421 */ /* 0x000fe20000000000 */
[----:B------:R-:W-:Y:S01]  /*0780*/  @!P3 FMUL R44, R44, 16777216 ;  /* 0x4b8000002c2cb820 */ /* 0x000fe20000400000 */
[----:B------:R-:W-:Y:S01]  /*0790*/  @!P5 FMUL R36, R36, 16777216 ;  /* 0x4b8000002424d820 */ /* 0x000fe20000400000 */
[----:B-1----:R1:W0:Y:S01]  /*07a0*/  MUFU.RCP R30, R19 ;  /* 0x00000013001e7308 */ /* 0x0022220000001000 */
[----:B------:R-:W-:Y:S01]  /*07b0*/  @!P2 FMUL R45, R45, 16777216 ;  /* 0x4b8000002d2da820 */ /* 0x000fe20000400000 */
[----:B------:R-:W-:-:S06]  /*07c0*/  FADD R35, R35, 0.0010000000474974513054 ;  /* 0x3a83126f23237421 */ /* 0x000fcc0000000000 */
[----:B------:R0:W-:Y:S01]  /*07d0*/  MUFU.SQRT R17, R34 ;  /* 0x0000002200117308 */ /* 0x0001e20000002000 */
[----:B-1----:R-:W-:-:S07]  /*07e0*/  FSEL R19, R16, 1, P4 ;  /* 0x3f80000010137808 */ /* 0x002fce0002000000 */
[----:B------:R-:W1:Y:S01]  /*07f0*/  MUFU.RCP R31, R44 ;  /* 0x0000002c001f7308 */ /* 0x000e620000001000 */
[----:B0-----:R-:W-:Y:S01]  /*0800*/  FMUL R25, R18, R25 ;  /* 0x0000001912197220 */ /* 0x001fe20000400000 */
[----:B------:R-:W-:-:S06]  /*0810*/  FMUL R30, R30, R45 ;  /* 0x0000002d1e1e7220 */ /* 0x000fcc0000400000 */
[----:B------:R-:W0:Y:S01]  /*0820*/  MUFU.RCP R36, R36 ;  /* 0x0000002400247308 */ /* 0x000e220000001000 */
[----:B------:R-:W-:Y:S01]  /*0830*/  FSEL R45, R16, 1, P6 ;  /* 0x3f800000102d7808 */ /* 0x000fe20003000000 */
[----:B------:R-:W-:-:S06]  /*0840*/  @!P3 FMUL R19, R19, 16777216 ;  /* 0x4b8000001313b820 */ /* 0x000fcc0000400000 */
[----:B------:R-:W4:Y:S01]  /*0850*/  MUFU.SQRT R18, R35 ;  /* 0x0000002300127308 */ /* 0x000f220000002000 */
[----:B------:R-:W-:Y:S01]  /*0860*/  @!P5 FMUL R45, R45, 16777216 ;  /* 0x4b8000002d2dd820 */ /* 0x000fe20000400000 */
[----:B------:R-:W-:Y:S01]  /*0870*/  FADD R34, R33, 0.0010000000474974513054 ;  /* 0x3a83126f21227421 */ /* 0x000fe20000000000 */
[----:B-1----:R-:W-:Y:S01]  /*0880*/  FMUL R31, R31, R19 ;  /* 0x000000131f1f7220 */ /* 0x002fe20000400000 */
[C---:B------:R-:W-:Y:S01]  /*0890*/  FSETP.GT.AND P3, PT, R17.reuse, 8.50705917302346158658e+37, PT ;  /* 0x7e8000001100780b */ /* 0x040fe20003f64000 */
[----:B------:R-:W-:Y:S01]  /*08a0*/  FADD R19, R32, 0.0010000000474974513054 ;  /* 0x3a83126f20137421 */ /* 0x000fe20000000000 */
[----:B0-----:R-:W-:Y:S01]  /*08b0*/  FMUL R32, R36, R45 ;  /* 0x0000002d24207220 */ /* 0x001fe20000400000 */
[----:B------:R-:W-:Y:S01]  /*08c0*/  FSETP.GEU.AND P6, PT, R17, 1.175494350822287508e-38, PT ;  /* 0x008000001100780b */ /* 0x000fe20003fce000 */
[----:B------:R-:W0:Y:S01]  /*08d0*/  MUFU.SQRT R36, R34 ;  /* 0x0000002200247308 */ /* 0x000e220000002000 */
[----:B------:R-:W-:Y:S02]  /*08e0*/  FSEL R33, R16, 1, P3 ;  /* 0x3f80000010217808 */ /* 0x000fe40001800000 */
[----:B----4-:R-:W-:-:S06]  /*08f0*/  FSETP.GT.AND P5, PT, R18, 8.50705917302346158658e+37, PT ;  /* 0x7e8000001200780b */ /* 0x010fcc0003fa4000 */
[----:B------:R-:W-:Y:S01]  /*0900*/  @P3 FMUL R17, R17, 0.25 ;  /* 0x3e80000011113820 */ /* 0x000fe20000400000 */
[----:B------:R-:W1:Y:S03]  /*0910*/  MUFU.SQRT R19, R19 ;  /* 0x0000001300137308 */ /* 0x000e660000002000 */
[----:B------:R-:W-:Y:S01]  /*0920*/  @!P6 FMUL R17, R17, 16777216 ;  /* 0x4b8000001111e820 */ /* 0x000fe20000400000 */
[----:B------:R-:W-:Y:S01]  /*0930*/  @!P6 FMUL R33, R33, 16777216 ;  /* 0x4b8000002121e820 */ /* 0x000fe20000400000 */
[----:B0-----:R-:W-:Y:S02]  /*0940*/  FSETP.GT.AND P6, PT, R36, 8.50705917302346158658e+37, PT ;  /* 0x7e8000002400780b */ /* 0x001fe40003fc4000 */
[C---:B------:R-:W-:Y:S01]  /*0950*/  FSETP.GEU.AND P2, PT, R18.reuse, 1.175494350822287508e-38, PT ;  /* 0x008000001200780b */ /* 0x040fe20003f4e000 */
[----:B------:R-:W-:Y:S01]  /*0960*/  @P5 FMUL R18, R18, 0.25 ;  /* 0x3e80000012125820 */ /* 0x000fe20000400000 */
[----:B------:R-:W-:-:S02]  /*0970*/  FSEL R34, R16, 1, P5 ;  /* 0x3f80000010227808 */ /* 0x000fc40002800000 */
[----:B------:R-:W-:Y:S02]  /*0980*/  FSETP.GEU.AND P5, PT, R36, 1.175494350822287508e-38, PT ;  /* 0x008000002400780b */ /* 0x000fe40003fae000 */
[----:B-1----:R-:W-:-:S05]  /*0990*/  FSETP.GT.AND P4, PT, R19, 8.50705917302346158658e+37, PT ;  /* 0x7e8000001300780b */ /* 0x002fca0003f84000 */
[----:B------:R-:W-:Y:S01]  /*09a0*/  @P6 FMUL R36, R36, 0.25 ;  /* 0x3e80000024246820 */ /* 0x000fe20000400000 */
[----:B------:R-:W-:Y:S01]  /*09b0*/  FSETP.GEU.AND P3, PT, R19, 1.175494350822287508e-38, PT ;  /* 0x008000001300780b */ /* 0x000fe20003f6e000 */
[----:B------:R0:W1:Y:S04]  /*09c0*/  MUFU.RCP R44, R17 ;  /* 0x00000011002c7308 */ /* 0x0000680000001000 */
[----:B------:R-:W-:-:S06]  /*09d0*/  @!P5 FMUL R36, R36, 16777216 ;  /* 0x4b8000002424d820 */ /* 0x000fcc0000400000 */
[----:B------:R-:W4:Y:S01]  /*09e0*/  MUFU.RCP R36, R36 ;  /* 0x0000002400247308 */ /* 0x000f220000001000 */
[----:B0-----:R-:W-:Y:S01]  /*09f0*/  FSEL R17, R16, 1, P6 ;  /* 0x3f80000010117808 */ /* 0x001fe20003000000 */
[----:B------:R-:W-:Y:S01]  /*0a00*/  @P4 FMUL R19, R19, 0.25 ;  /* 0x3e80000013134820 */ /* 0x000fe20000400000 */
[----:B------:R-:W-:-:S03]  /*0a10*/  @!P2 FMUL R18, R18, 16777216 ;  /* 0x4b8000001212a820 */ /* 0x000fc60000400000 */
[----:B------:R-:W-:Y:S01]  /*0a20*/  @!P3 FMUL R19, R19, 16777216 ;  /* 0x4b8000001313b820 */ /* 0x000fe20000400000 */
[----:B------:R-:W-:Y:S01]  /*0a30*/  @!P5 FMUL R17, R17, 16777216 ;  /* 0x4b8000001111d820 */ /* 0x000fe20000400000 */
[----:B-1----:R-:W-:Y:S01]  /*0a40*/  FMUL R33, R44, R33 ;  /* 0x000000212c217220 */ /* 0x002fe20000400000 */
[----:B------:R-:W-:Y:S01]  /*0a50*/  MUFU.RCP R45, R18 ;  /* 0x00000012002d7308 */ /* 0x000fe20000001000 */
[----:B------:R-:W-:Y:S01]  /*0a60*/  FSEL R44, R16, 1, P4 ;  /* 0x3f800000102c7808 */ /* 0x000fe20002000000 */
[----:B----4-:R-:W-:Y:S01]  /*0a70*/  FMUL R36, R36, R17 ;  /* 0x0000001124247220 */ /* 0x010fe20000400000 */
[----:B------:R-:W-:-:S05]  /*0a80*/  CS2R R16, SRZ ;  /* 0x0000000000107805 */ /* 0x000fca000001ff00 */
[----:B------:R0:W1:Y:S02]  /*0a90*/  MUFU.RCP R35, R19 ;  /* 0x0000001300237308 */ /* 0x0000640000001000 */
[----:B0-----:R-:W-:-:S06]  /*0aa0*/  CS2R R18, SRZ ;  /* 0x0000000000127805 */ /* 0x001fcc000001ff00 */
[----:B------:R-:W4:Y:S01]  /*0ab0*/  @!P0 LDG.E.128 R16, desc[UR4][R26.64+0x800] ;  /* 0x000800041a108981 */ /* 0x000f22000c1e1d00 */
[----:B------:R-:W-:-:S04]  /*0ac0*/  @!P3 FMUL R44, R44, 16777216 ;  /* 0x4b8000002c2cb820 */ /* 0x000fc80000400000 */
[----:B-1----:R-:W-:Y:S01]  /*0ad0*/  FMUL R35, R35, R44 ;  /* 0x0000002c23237220 */ /* 0x002fe20000400000 */
[----:B---3--:R-:W-:Y:S01]  /*0ae0*/  FADD R44, -R37, R12 ;  /* 0x0000000c252c7221 */ /* 0x008fe20000000100 */
[----:B------:R-:W-:Y:S02]  /*0af0*/  FADD R37, -R2, R13 ;  /* 0x0000000d02257221 */ /* 0x000fe40000000100 */
[----:B------:R-:W0:Y:S01]  /*0b00*/  LDC.64 R12, c[0x0][0x238] ;  /* 0x00008e00ff0c7b82 */ /* 0x000e220000000a00 */
[----:B------:R-:W-:Y:S01]  /*0b10*/  FADD R14, -R3, R14 ;  /* 0x0000000e030e7221 */ /* 0x000fe20000000100 */
[----:B------:R-:W-:Y:S01]  /*0b20*/  FADD R15, -R4, R15 ;  /* 0x0000000f040f7221 */ /* 0x000fe20000000100 */
[----:B------:R-:W-:Y:S01]  /*0b30*/  FMUL R25, R25, R44 ;  /* 0x0000002c19197220 */ /* 0x000fe20000400000 */
[----:B------:R-:W-:Y:S01]  /*0b40*/  FMUL R30, R30, R37 ;  /* 0x000000251e1e7220 */ /* 0x000fe20000400000 */
[----:B------:R-:W-:Y:S01]  /*0b50*/  FMUL R31, R31, R14 ;  /* 0x0000000e1f1f7220 */ /* 0x000fe20000400000 */
[----:B------:R-:W-:Y:S01]  /*0b60*/  FMUL R32, R32, R15 ;  /* 0x0000000f20207220 */ /* 0x000fe20000400000 */
[----:B------:R-:W-:Y:S01]  /*0b70*/  @!P2 FMUL R34, R34, 16777216 ;  /* 0x4b8000002222a820 */ /* 0x000fe20000400000 */
[----:B------:R-:W-:Y:S01]  /*0b80*/  FFMA R9, R25, R9, R40 ;  /* 0x0000000919097223 */ /* 0x000fe20000000028 */
[----:B------:R-:W-:-:S02]  /*0b90*/  FFMA R10, R30, R10, R41 ;  /* 0x0000000a1e0a7223 */ /* 0x000fc40000000029 */
[----:B------:R-:W-:Y:S02]  /*0ba0*/  FMUL R34, R45, R34 ;  /* 0x000000222d227220 */ /* 0x000fe40000400000 */
[C---:B------:R-:W-:Y:S02]  /*0bb0*/  FSETP.GEU.AND P5, PT, R9.reuse, RZ, PT ;  /* 0x000000ff0900720b */ /* 0x040fe40003fae000 */
[----:B------:R-:W-:Y:S02]  /*0bc0*/  FSETP.GEU.AND P4, PT, R10, RZ, PT ;  /* 0x000000ff0a00720b */ /* 0x000fe40003f8e000 */
[----:B------:R-:W-:Y:S01]  /*0bd0*/  SEL R4, R9, RZ, P5 ;  /* 0x000000ff09047207 */ /* 0x000fe20002800000 */
[----:B0-----:R-:W-:-:S04]  /*0be0*/  IMAD.WIDE R12, R0, 0x4, R12 ;  /* 0x00000004000c7825 */ /* 0x001fc800078e020c */
[----:B--2---:R-:W-:Y:S01]  /*0bf0*/  FFMA R11, R31, R11, R42 ;  /* 0x0000000b1f0b7223 */ /* 0x004fe2000000002a */
[----:B-----5:R-:W-:-:S04]  /*0c00*/  FFMA R20, R32, R20, R43 ;  /* 0x0000001420147223 */ /* 0x020fc8000000002b */
[----:B------:R-:W-:Y:S02]  /*0c10*/  FSETP.GEU.AND P3, PT, R11, RZ, PT ;  /* 0x000000ff0b00720b */ /* 0x000fe40003f6e000 */
[----:B------:R-:W-:Y:S01]  /*0c20*/  FSETP.GEU.AND P2, PT, R20, RZ, PT ;  /* 0x000000ff1400720b */ /* 0x000fe20003f4e000 */
[----:B----4-:R-:W-:Y:S01]  /*0c30*/  FADD R19, -R8, R19 ;  /* 0x0000001308137221 */ /* 0x010fe20000000100 */
[----:B------:R-:W-:Y:S01]  /*0c40*/  FADD R18, -R7, R18 ;  /* 0x0000001207127221 */ /* 0x000fe20000000100 */
[----:B------:R-:W-:Y:S01]  /*0c50*/  FADD R17, -R6, R17 ;  /* 0x0000001106117221 */ /* 0x000fe20000000100 */
[----:B------:R-:W-:Y:S01]  /*0c60*/  FADD R16, -R5, R16 ;  /* 0x0000001005107221 */ /* 0x000fe20000000100 */
[----:B------:R-:W-:Y:S01]  /*0c70*/  FMUL R36, R36, R19 ;  /* 0x0000001324247220 */ /* 0x000fe20000400000 */
[----:B------:R-:W-:Y:S01]  /*0c80*/  FMUL R35, R35, R18 ;  /* 0x0000001223237220 */ /* 0x000fe20000400000 */
[----:B------:R-:W-:Y:S01]  /*0c90*/  FMUL R34, R34, R17 ;  /* 0x0000001122227220 */ /* 0x000fe20000400000 */
[----:B------:R-:W-:Y:S01]  /*0ca0*/  FMUL R33, R33, R16 ;  /* 0x0000001021217220 */ /* 0x000fe20000400000 */
[----:B------:R-:W-:Y:S01]  /*0cb0*/  SEL R7, R20, RZ, P2 ;  /* 0x000000ff14077207 */ /* 0x000fe20001000000 */
[----:B------:R-:W-:Y:S01]  /*0cc0*/  FFMA R24, R36, R24, R39 ;  /* 0x0000001824187223 */ /* 0x000fe20000000027 */
[----:B------:R-:W-:Y:S01]  /*0cd0*/  SEL R6, R11, RZ, P3 ;  /* 0x000000ff0b067207 */ /* 0x000fe20001800000 */
[----:B------:R-:W-:Y:S01]  /*0ce0*/  FFMA R23, R35, R23, R38 ;  /* 0x0000001723177223 */ /* 0x000fe20000000026 */
[----:B------:R-:W-:Y:S01]  /*0cf0*/  SEL R5, R10, RZ, P4 ;  /* 0x000000ff0a057207 */ /* 0x000fe20002000000 */
[----:B------:R-:W-:Y:S01]  /*0d00*/  FFMA R22, R34, R22, R29 ;  /* 0x0000001622167223 */ /* 0x000fe2000000001d */
[----:B------:R-:W-:-:S02]  /*0d10*/  FFMA R21, R33, R21, R28 ;  /* 0x0000001521157223 */ /* 0x000fc4000000001c */
[----:B------:R-:W-:Y:S01]  /*0d20*/  FSETP.GEU.AND P2, PT, R23, RZ, PT ;  /* 0x000000ff1700720b */ /* 0x000fe20003f4e000 */
[----:B------:R0:W-:Y:S01]  /*0d30*/  @!P1 STG.E.128 desc[UR4][R12.64], R4 ;  /* 0x000000040c009986 */ /* 0x0001e2000c101d04 */
[----:B------:R-:W-:Y:S02]  /*0d40*/  FSETP.GEU.AND P1, PT, R24, RZ, PT ;  /* 0x000000ff1800720b */ /* 0x000fe40003f2e000 */
[----:B------:R-:W-:Y:S02]  /*0d50*/  FSETP.GEU.AND P3, PT, R22, RZ, PT ;  /* 0x000000ff1600720b */ /* 0x000fe40003f6e000 */
[----:B------:R-:W-:Y:S02]  /*0d60*/  FSETP.GEU.AND P4, PT, R21, RZ, PT ;  /* 0x000000ff1500720b */ /* 0x000fe40003f8e000 */
[----:B------:R-:W-:Y:S02]  /*0d70*/  SEL R11, R24, RZ, P1 ;  /* 0x000000ff180b7207 */ /* 0x000fe40000800000 */
[----:B------:R-:W-:-:S02]  /*0d80*/  SEL R10, R23, RZ, P2 ;  /* 0x000000ff170a7207 */ /* 0x000fc40001000000 */
[----:B------:R-:W-:Y:S02]  /*0d90*/  SEL R9, R22, RZ, P3 ;  /* 0x000000ff16097207 */ /* 0x000fe40001800000 */
[----:B------:R-:W-:Y:S01]  /*0da0*/  SEL R8, R21, RZ, P4 ;  /* 0x000000ff15087207 */ /* 0x000fe20002000000 */
[----:B0-----:R-:W-:Y:S06]  /*0db0*/  @P0 EXIT ;  /* 0x000000000000094d */ /* 0x001fec0003800000 */
[----:B------:R-:W-:Y:S01]  /*0dc0*/  STG.E.128 desc[UR4][R12.64+0x800], R8 ;  /* 0x000800080c007986 */ /* 0x000fe2000c101d04 */
[----:B------:R-:W-:Y:S05]  /*0dd0*/  EXIT ;  /* 0x000000000000794d */ /* 0x000fea0003800000 */
.L_x_0:
[----:B------:R-:W-:-:S00]  /*0de0*/  BRA `(.L_x_0) ;  /* 0xfffffffc00fc7947 */ /* 0x000fc0000383ffff */
[----:B------:R-:W-:-:S00]  /*0df0*/  NOP ;  /* 0x0000000000007918 */ /* 0x000fc00000000000 */
        /* <DEDUP_REMOVED lines=8> */
.L_x_1:


//--------------------- .nv.global.init           --------------------------
	.section	.nv.global.init,"aw",@progbits
.nv.global.init:
	.type		_$_str,@object
	.size		_$_str,(_$_str_$_2 - _$_str)
_$_str:
        /*0000*/ 	.byte	0x5f, 0x5f, 0x43, 0x55, 0x44, 0x41, 0x5f, 0x46, 0x54, 0x5a, 0x00
	.type		_$_str_$_2,@object
	.size		_$_str_$_2,(.L_1 - _$_str_$_2)
_$_str_$_2:
        /*000b*/ 	.byte	0x5f, 0x5f, 0x43, 0x55, 0x44, 0x41, 0x5f, 0x50, 0x52, 0x45, 0x43, 0x5f, 0x53, 0x51, 0x52, 0x54
        /*001b*/ 	.byte	0x00
.L_1:


//--------------------- .nv.constant0.triton_poi_fused__native_batch_norm_legit_no_training_relu_29 --------------------------
	.section	.nv.constant0.triton_poi_fused__native_batch_norm_legit_no_training_relu_29,"a",@progbits
	.sectionflags	@""
	.align	4
.nv.constant0.triton_poi_fused__native_batch_norm_legit_no_training_relu_29:
	.zero		580
